	.headerflags	@"EF_CUDA_TEXMODE_UNIFIED EF_CUDA_64BIT_ADDRESS EF_CUDA_ACCELERATORS EF_CUDA_SM90 EF_CUDA_VIRTUAL_SM(EF_CUDA_SM90)"
	.elftype	@"ET_EXEC"


//--------------------- .nv.info                  --------------------------
	.section	.nv.info,"",@"SHT_CUDA_INFO"
	.align	4


	//----- nvinfo : EIATTR_REGCOUNT
	.align		4
        /*0000*/ 	.byte	0x04, 0x2f
        /*0002*/ 	.short	(.L_3 - .L_2)
	.align		4
.L_2:
        /*0004*/ 	.word	index@(triton_poi_fused__native_batch_norm_legit_no_training_add_relu_20)
        /*0008*/ 	.word	0x0000001c


	//----- nvinfo : EIATTR_MIN_STACK_SIZE
	.align		4
.L_3:
        /*000c*/ 	.byte	0x04, 0x12
        /*000e*/ 	.short	(.L_5 - .L_4)
	.align		4
.L_4:
        /*0010*/ 	.word	index@(triton_poi_fused__native_batch_norm_legit_no_training_add_relu_20)
        /*0014*/ 	.word	0x00000000


	//----- nvinfo : EIATTR_FRAME_SIZE
	.align		4
.L_5:
        /*0018*/ 	.byte	0x04, 0x11
        /*001a*/ 	.short	(.L_7 - .L_6)
	.align		4
.L_6:
        /*001c*/ 	.word	index@(triton_poi_fused__native_batch_norm_legit_no_training_add_relu_20)
        /*0020*/ 	.word	0x00000000


	//----- nvinfo : EIATTR_MIN_STACK_SIZE
	.align		4
.L_7:
        /*0024*/ 	.byte	0x04, 0x12
        /*0026*/ 	.short	(.L_9 - .L_8)
	.align		4
.L_8:
        /*0028*/ 	.word	index@(triton_poi_fused__native_batch_norm_legit_no_training_add_relu_20)
        /*002c*/ 	.word	0x00000000
.L_9:


//--------------------- .nv.info.triton_poi_fused__native_batch_norm_legit_no_training_add_relu_20 --------------------------
	.section	.nv.info.triton_poi_fused__native_batch_norm_legit_no_training_add_relu_20,"",@"SHT_CUDA_INFO"
	.sectionflags	@""
	.align	4


	//----- nvinfo : EIATTR_CUDA_API_VERSION
	.align		4
        /*0000*/ 	.byte	0x04, 0x37
        /*0002*/ 	.short	(.L_11 - .L_10)
.L_10:
        /*0004*/ 	.word	0x0000007c


	//----- nvinfo : EIATTR_KPARAM_INFO
	.align		4
.L_11:
        /*0008*/ 	.byte	0x04, 0x17
        /*000a*/ 	.short	(.L_13 - .L_12)
.L_12:
        /*000c*/ 	.word	0x00000000
        /*0010*/ 	.short	0x000b
        /*0012*/ 	.short	0x0058
        /*0014*/ 	.byte	0x00, 0xf0, 0x11, 0x00


	//----- nvinfo : EIATTR_KPARAM_INFO
	.align		4
.L_13:
        /*0018*/ 	.byte	0x04, 0x17
        /*001a*/ 	.short	(.L_15 - .L_14)
.L_14:
        /*001c*/ 	.word	0x00000000
        /*0020*/ 	.short	0x000a
        /*0022*/ 	.short	0x0050
        /*0024*/ 	.byte	0x00, 0xf4, 0x21, 0x00


	//----- nvinfo : EIATTR_KPARAM_INFO
	.align		4
.L_15:
        /*0028*/ 	.byte	0x04, 0x17
        /*002a*/ 	.short	(.L_17 - .L_16)
.L_16:
        /*002c*/ 	.word	0x00000000
        /*0030*/ 	.short	0x0009
        /*0032*/ 	.short	0x0048
        /*0034*/ 	.byte	0x00, 0xf4, 0x21, 0x00


	//----- nvinfo : EIATTR_KPARAM_INFO
	.align		4
.L_17:
        /*0038*/ 	.byte	0x04, 0x17
        /*003a*/ 	.short	(.L_19 - .L_18)
.L_18:
        /*003c*/ 	.word	0x00000000
        /*0040*/ 	.short	0x0008
        /*0042*/ 	.short	0x0040
        /*0044*/ 	.byte	0x00, 0xf4, 0x21, 0x00


	//----- nvinfo : EIATTR_KPARAM_INFO
	.align		4
.L_19:
        /*0048*/ 	.byte	0x04, 0x17
        /*004a*/ 	.short	(.L_21 - .L_20)
.L_20:
        /*004c*/ 	.word	0x00000000
        /*0050*/ 	.short	0x0007
        /*0052*/ 	.short	0x0038
        /*0054*/ 	.byte	0x00, 0xf4, 0x21, 0x00


	//----- nvinfo : EIATTR_KPARAM_INFO
	.align		4
.L_21:
        /*0058*/ 	.byte	0x04, 0x17
        /*005a*/ 	.short	(.L_23 - .L_22)
.L_22:
        /*005c*/ 	.word	0x00000000
        /*0060*/ 	.short	0x0006
        /*0062*/ 	.short	0x0030
        /*0064*/ 	.byte	0x00, 0xf4, 0x21, 0x00


	//----- nvinfo : EIATTR_KPARAM_INFO
	.align		4
.L_23:
        /*0068*/ 	.byte	0x04, 0x17
        /*006a*/ 	.short	(.L_25 - .L_24)
.L_24:
        /*006c*/ 	.word	0x00000000
        /*0070*/ 	.short	0x0005
        /*0072*/ 	.short	0x0028
        /*0074*/ 	.byte	0x00, 0xf4, 0x21, 0x00


	//----- nvinfo : EIATTR_KPARAM_INFO
	.align		4
.L_25:
        /*0078*/ 	.byte	0x04, 0x17
        /*007a*/ 	.short	(.L_27 - .L_26)
.L_26:
        /*007c*/ 	.word	0x00000000
        /*0080*/ 	.short	0x0004
        /*0082*/ 	.short	0x0020
        /*0084*/ 	.byte	0x00, 0xf4, 0x21, 0x00


	//----- nvinfo : EIATTR_KPARAM_INFO
	.align		4
.L_27:
        /*0088*/ 	.byte	0x04, 0x17
        /*008a*/ 	.short	(.L_29 - .L_28)
.L_28:
        /*008c*/ 	.word	0x00000000
        /*0090*/ 	.short	0x0003
        /*0092*/ 	.short	0x0018
        /*0094*/ 	.byte	0x00, 0xf4, 0x21, 0x00


	//----- nvinfo : EIATTR_KPARAM_INFO
	.align		4
.L_29:
        /*0098*/ 	.byte	0x04, 0x17
        /*009a*/ 	.short	(.L_31 - .L_30)
.L_30:
        /*009c*/ 	.word	0x00000000
        /*00a0*/ 	.short	0x0002
        /*00a2*/ 	.short	0x0010
        /*00a4*/ 	.byte	0x00, 0xf4, 0x21, 0x00


	//----- nvinfo : EIATTR_KPARAM_INFO
	.align		4
.L_31:
        /*00a8*/ 	.byte	0x04, 0x17
        /*00aa*/ 	.short	(.L_33 - .L_32)
.L_32:
        /*00ac*/ 	.word	0x00000000
        /*00b0*/ 	.short	0x0001
        /*00b2*/ 	.short	0x0008
        /*00b4*/ 	.byte	0x00, 0xf4, 0x21, 0x00


	//----- nvinfo : EIATTR_KPARAM_INFO
	.align		4
.L_33:
        /*00b8*/ 	.byte	0x04, 0x17
        /*00ba*/ 	.short	(.L_35 - .L_34)
.L_34:
        /*00bc*/ 	.word	0x00000000
        /*00c0*/ 	.short	0x0000
        /*00c2*/ 	.short	0x0000
        /*00c4*/ 	.byte	0x00, 0xf4, 0x21, 0x00


	//----- nvinfo : EIATTR_SPARSE_MMA_MASK
	.align		4
.L_35:
        /*00c8*/ 	.byte	0x03, 0x50
        /*00ca*/ 	.short	0x0000


	//----- nvinfo : EIATTR_MAXREG_COUNT
	.align		4
        /*00cc*/ 	.byte	0x03, 0x1b
        /*00ce*/ 	.short	0x00ff


	//----- nvinfo : EIATTR_EXIT_INSTR_OFFSETS
	.align		4
        /*00d0*/ 	.byte	0x04, 0x1c
        /*00d2*/ 	.short	(.L_37 - .L_36)


	//   ....[0]....
.L_36:
        /*00d4*/ 	.word	0x000004a0


	//----- nvinfo : EIATTR_REQNTID
	.align		4
.L_37:
        /*00d8*/ 	.byte	0x04, 0x10
        /*00da*/ 	.short	(.L_39 - .L_38)
.L_38:
        /*00dc*/ 	.word	0x00000080
        /*00e0*/ 	.word	0x00000001
        /*00e4*/ 	.word	0x00000001


	//----- nvinfo : EIATTR_CBANK_PARAM_SIZE
	.align		4
.L_39:
        /*00e8*/ 	.byte	0x03, 0x19
        /*00ea*/ 	.short	0x005c


	//----- nvinfo : EIATTR_PARAM_CBANK
	.align		4
        /*00ec*/ 	.byte	0x04, 0x0a
        /*00ee*/ 	.short	(.L_41 - .L_40)
	.align		4
.L_40:
        /*00f0*/ 	.word	index@(.nv.constant0.triton_poi_fused__native_batch_norm_legit_no_training_add_relu_20)
        /*00f4*/ 	.short	0x0210
        /*00f6*/ 	.short	0x005c


	//----- nvinfo : EIATTR_SW_WAR
	.align		4
.L_41:
        /*00f8*/ 	.byte	0x04, 0x36
        /*00fa*/ 	.short	(.L_43 - .L_42)
.L_42:
        /*00fc*/ 	.word	0x00000008
.L_43:


//--------------------- .nv.callgraph             --------------------------
	.section	.nv.callgraph,"",@"SHT_CUDA_CALLGRAPH"
	.align	4
	.sectionentsize	8
	.align		4
        /*0000*/ 	.word	0x00000000
	.align		4
        /*0004*/ 	.word	0xffffffff
	.align		4
        /*0008*/ 	.word	0x00000000
	.align		4
        /*000c*/ 	.word	0xfffffffe
	.align		4
        /*0010*/ 	.word	0x00000000
	.align		4
        /*0014*/ 	.word	0xfffffffd
	.align		4
        /*0018*/ 	.word	0x00000000
	.align		4
        /*001c*/ 	.word	0xfffffffc


//--------------------- .nv.constant4             --------------------------
	.section	.nv.constant4,"a",@progbits
	.align	8
	.align		8
.nv.constant4:
        /*0000*/ 	.dword	_$_str
	.align		8
        /*0008*/ 	.dword	_$_str_$_2


//--------------------- .text.triton_poi_fused__native_batch_norm_legit_no_training_add_relu_20 --------------------------
	.section	.text.triton_poi_fused__native_batch_norm_legit_no_training_add_relu_20,"ax",@progbits
	.align	128
        .global         triton_poi_fused__native_batch_norm_legit_no_training_add_relu_20
        .type           triton_poi_fused__native_batch_norm_legit_no_training_add_relu_20,@function
        .size           triton_poi_fused__native_batch_norm_legit_no_training_add_relu_20,(.L_x_1 - triton_poi_fused__native_batch_norm_legit_no_training_add_relu_20)
        .other          triton_poi_fused__native_batch_norm_legit_no_training_add_relu_20,@"STO_CUDA_ENTRY STV_DEFAULT"
triton_poi_fused__native_batch_norm_legit_no_training_add_relu_20:
.text.triton_poi_fused__native_batch_norm_legit_no_training_add_relu_20:
[----:B------:R-:W-:Y:S01]  /*0000*/  LDC R1, c[0x0][0x28] ;  /* 0x00000a00ff017b82 */ /* 0x000fe20000000800 */
[----:B------:R-:W1:Y:S07]  /*0010*/  S2R R10, SR_TID.X ;  /* 0x00000000000a7919 */ /* 0x000e6e0000002100 */
[----:B------:R-:W2:Y:S01]  /*0020*/  LDC.64 R14, c[0x0][0x228] ;  /* 0x00008a00ff0e7b82 */ /* 0x000ea20000000a00 */
[----:B------:R-:W-:Y:S01]  /*0030*/  ULDC.64 UR4, c[0x0][0x208] ;  /* 0x0000820000047ab9 */ /* 0x000fe20000000a00 */
[----:B------:R-:W3:Y:S06]  /*0040*/  S2R R3, SR_CTAID.X ;  /* 0x0000000000037919 */ /* 0x000eec0000002500 */
[----:B------:R-:W4:Y:S08]  /*0050*/  LDC.64 R22, c[0x0][0x250] ;  /* 0x00009400ff167b82 */ /* 0x000f300000000a00 */
[----:B------:R-:W5:Y:S08]  /*0060*/  LDC.64 R18, c[0x0][0x248] ;  /* 0x00009200ff127b82 */ /* 0x000f700000000a00 */
[----:B------:R-:W5:Y:S01]  /*0070*/  LDC.64 R24, c[0x0][0x218] ;  /* 0x00008600ff187b82 */ /* 0x000f620000000a00 */
[----:B-1----:R-:W-:-:S07]  /*0080*/  LOP3.LUT R10, R10, 0x7f, RZ, 0xc0, !PT ;  /* 0x0000007f0a0a7812 */ /* 0x002fce00078ec0ff */
[----:B------:R-:W1:Y:S01]  /*0090*/  LDC.64 R16, c[0x0][0x220] ;  /* 0x00008800ff107b82 */ /* 0x000e620000000a00 */
[----:B---3--:R-:W-:Y:S02]  /*00a0*/  SHF.R.S32.HI R0, RZ, 0x18, R3 ;  /* 0x00000018ff007819 */ /* 0x008fe40000011403 */
[----:B------:R-:W-:Y:S02]  /*00b0*/  LEA R10, R3, R10, 0x7 ;  /* 0x0000000a030a7211 */ /* 0x000fe400078e38ff */
[----:B------:R-:W-:-:S03]  /*00c0*/  SGXT R3, R0, 0x1 ;  /* 0x000000010003781a */ /* 0x000fc60000000200 */
[----:B------:R-:W3:Y:S01]  /*00d0*/  LDC.64 R20, c[0x0][0x240] ;  /* 0x00009000ff147b82 */ /* 0x000ee20000000a00 */
[----:B------:R-:W-:-:S04]  /*00e0*/  LEA.HI R3, R3, R10, RZ, 0x8 ;  /* 0x0000000a03037211 */ /* 0x000fc800078f40ff */
[----:B------:R-:W-:-:S03]  /*00f0*/  LOP3.LUT R3, R3, 0xffffff00, RZ, 0xc0, !PT ;  /* 0xffffff0003037812 */ /* 0x000fc600078ec0ff */
[----:B------:R-:W3:Y:S01]  /*0100*/  LDC.64 R8, c[0x0][0x230] ;  /* 0x00008c00ff087b82 */ /* 0x000ee20000000a00 */
[----:B------:R-:W-:-:S05]  /*0110*/  IADD3 R13, R10, -R3, RZ ;  /* 0x800000030a0d7210 */ /* 0x000fca0007ffe0ff */
[C---:B--2---:R-:W-:Y:S02]  /*0120*/  IMAD.WIDE R14, R13.reuse, 0x4, R14 ;  /* 0x000000040d0e7825 */ /* 0x044fe400078e020e */
[----:B------:R-:W2:Y:S02]  /*0130*/  LDC.64 R6, c[0x0][0x238] ;  /* 0x00008e00ff067b82 */ /* 0x000ea40000000a00 */
[C---:B----4-:R-:W-:Y:S01]  /*0140*/  IMAD.WIDE R22, R13.reuse, 0x4, R22 ;  /* 0x000000040d167825 */ /* 0x050fe200078e0216 */
[----:B------:R4:W2:Y:S04]  /*0150*/  LDG.E.EL R0, desc[UR4][R14.64] ;  /* 0x000000040e007981 */ /* 0x0008a8000c2e1900 */
[----:B------:R-:W2:Y:S01]  /*0160*/  LDG.E.EL R11, desc[UR4][R22.64] ;  /* 0x00000004160b7981 */ /* 0x000ea2000c2e1900 */
[----:B------:R-:W2:Y:S01]  /*0170*/  LDC.64 R4, c[0x0][0x258] ;  /* 0x00009600ff047b82 */ /* 0x000ea20000000a00 */
[----:B-----5:R-:W-:-:S04]  /*0180*/  IMAD.WIDE R18, R13, 0x4, R18 ;  /* 0x000000040d127825 */ /* 0x020fc800078e0212 */
[C---:B0---4-:R-:W-:Y:S02]  /*0190*/  IMAD.WIDE R14, R10.reuse, 0x4, R24 ;  /* 0x000000040a0e7825 */ /* 0x051fe400078e0218 */
[----:B------:R-:W4:Y:S01]  /*01a0*/  LDG.E.EL R19, desc[UR4][R18.64] ;  /* 0x0000000412137981 */ /* 0x000f22000c2e1900 */
[----:B------:R-:W0:Y:S01]  /*01b0*/  LDC.64 R2, c[0x0][0x260] ;  /* 0x00009800ff027b82 */ /* 0x000e220000000a00 */
[C---:B-1----:R-:W-:Y:S02]  /*01c0*/  IMAD.WIDE R16, R13.reuse, 0x4, R16 ;  /* 0x000000040d107825 */ /* 0x042fe400078e0210 */
[----:B------:R-:W5:Y:S02]  /*01d0*/  LDG.E R14, desc[UR4][R14.64] ;  /* 0x000000040e0e7981 */ /* 0x000f64000c1e1900 */
[----:B---3--:R-:W-:Y:S02]  /*01e0*/  IMAD.WIDE R20, R10, 0x4, R20 ;  /* 0x000000040a147825 */ /* 0x008fe400078e0214 */
[----:B------:R-:W5:Y:S02]  /*01f0*/  LDG.E.EL R17, desc[UR4][R16.64] ;  /* 0x0000000410117981 */ /* 0x000f64000c2e1900 */
[----:B------:R-:W-:-:S02]  /*0200*/  IMAD.WIDE R8, R13, 0x4, R8 ;  /* 0x000000040d087825 */ /* 0x000fc400078e0208 */
[----:B------:R-:W4:Y:S02]  /*0210*/  LDG.E R12, desc[UR4][R20.64] ;  /* 0x00000004140c7981 */ /* 0x000f24000c1e1900 */
[C---:B--2---:R-:W-:Y:S02]  /*0220*/  IMAD.WIDE R6, R13.reuse, 0x4, R6 ;  /* 0x000000040d067825 */ /* 0x044fe400078e0206 */
[----:B------:R-:W2:Y:S02]  /*0230*/  LDG.E.EL R8, desc[UR4][R8.64] ;  /* 0x0000000408087981 */ /* 0x000ea4000c2e1900 */
[C---:B------:R-:W-:Y:S02]  /*0240*/  IMAD.WIDE R4, R13.reuse, 0x4, R4 ;  /* 0x000000040d047825 */ /* 0x040fe400078e0204 */
[----:B------:R-:W2:Y:S04]  /*0250*/  LDG.E.EL R7, desc[UR4][R6.64] ;  /* 0x0000000406077981 */ /* 0x000ea8000c2e1900 */
[----:B------:R1:W3:Y:S01]  /*0260*/  LDG.E.EL R4, desc[UR4][R4.64] ;  /* 0x0000000404047981 */ /* 0x0002e2000c2e1900 */
[----:B0-----:R-:W-:-:S05]  /*0270*/  IMAD.WIDE R2, R13, 0x4, R2 ;  /* 0x000000040d027825 */ /* 0x001fca00078e0202 */
[----:B------:R0:W3:Y:S01]  /*0280*/  LDG.E.EL R13, desc[UR4][R2.64] ;  /* 0x00000004020d7981 */ /* 0x0000e2000c2e1900 */
[----:B-1----:R-:W-:Y:S01]  /*0290*/  HFMA2.MMA R5, -RZ, RZ, 1.625, 0 ;  /* 0x3e800000ff057435 */ /* 0x002fe200000001ff */
[----:B0-----:R-:W0:Y:S02]  /*02a0*/  LDC.64 R2, c[0x0][0x210] ;  /* 0x00008400ff027b82 */ /* 0x001e240000000a00 */
[----:B0-----:R-:W-:-:S04]  /*02b0*/  IMAD.WIDE R2, R10, 0x4, R2 ;  /* 0x000000040a027825 */ /* 0x001fc800078e0202 */
[----:B------:R-:W-:Y:S01]  /*02c0*/  FADD R0, R0, 9.9999997473787516356e-06 ;  /* 0x3727c5ac00007421 */ /* 0x000fe20000000000 */
[----:B------:R-:W-:-:S03]  /*02d0*/  FADD R11, R11, 9.9999997473787516356e-06 ;  /* 0x3727c5ac0b0b7421 */ /* 0x000fc60000000000 */
[----:B------:R-:W0:Y:S08]  /*02e0*/  MUFU.SQRT R15, R0 ;  /* 0x00000000000f7308 */ /* 0x000e300000002000 */
[----:B------:R-:W1:Y:S01]  /*02f0*/  MUFU.SQRT R16, R11 ;  /* 0x0000000b00107308 */ /* 0x000e620000002000 */
[C---:B0-----:R-:W-:Y:S02]  /*0300*/  FSETP.GT.AND P0, PT, R15.reuse, 8.50705917302346158658e+37, PT ;  /* 0x7e8000000f00780b */ /* 0x041fe40003f04000 */
[----:B------:R-:W-:-:S02]  /*0310*/  FSETP.GEU.AND P2, PT, R15, 1.175494350822287508e-38, PT ;  /* 0x008000000f00780b */ /* 0x000fc40003f4e000 */
[C---:B-1----:R-:W-:Y:S02]  /*0320*/  FSETP.GT.AND P1, PT, R16.reuse, 8.50705917302346158658e+37, PT ;  /* 0x7e8000001000780b */ /* 0x042fe40003f24000 */
[----:B------:R-:W-:-:S07]  /*0330*/  FSETP.GEU.AND P3, PT, R16, 1.175494350822287508e-38, PT ;  /* 0x008000001000780b */ /* 0x000fce0003f6e000 */
[----:B------:R-:W-:-:S04]  /*0340*/  @P0 FMUL R15, R15, 0.25 ;  /* 0x3e8000000f0f0820 */ /* 0x000fc80000400000 */
[----:B------:R-:W-:Y:S01]  /*0350*/  @!P2 FMUL R15, R15, 16777216 ;  /* 0x4b8000000f0fa820 */ /* 0x000fe20000400000 */
[----:B------:R-:W-:-:S04]  /*0360*/  @P1 FMUL R16, R16, 0.25 ;  /* 0x3e80000010101820 */ /* 0x000fc80000400000 */
[----:B------:R-:W-:Y:S01]  /*0370*/  @!P3 FMUL R16, R16, 16777216 ;  /* 0x4b8000001010b820 */ /* 0x000fe20000400000 */
[----:B------:R-:W0:Y:S01]  /*0380*/  MUFU.RCP R15, R15 ;  /* 0x0000000f000f7308 */ /* 0x000e220000001000 */
[----:B------:R-:W-:-:S07]  /*0390*/  FSEL R0, R5, 1, P0 ;  /* 0x3f80000005007808 */ /* 0x000fce0000000000 */
[----:B------:R-:W1:Y:S01]  /*03a0*/  MUFU.RCP R16, R16 ;  /* 0x0000001000107308 */ /* 0x000e620000001000 */
[----:B------:R-:W-:Y:S01]  /*03b0*/  FSEL R5, R5, 1, P1 ;  /* 0x3f80000005057808 */ /* 0x000fe20000800000 */
[----:B------:R-:W-:-:S04]  /*03c0*/  @!P2 FMUL R0, R0, 16777216 ;  /* 0x4b8000000000a820 */ /* 0x000fc80000400000 */
[----:B------:R-:W-:Y:S01]  /*03d0*/  @!P3 FMUL R5, R5, 16777216 ;  /* 0x4b8000000505b820 */ /* 0x000fe20000400000 */
[----:B----4-:R-:W-:Y:S01]  /*03e0*/  FADD R12, R12, -R19 ;  /* 0x800000130c0c7221 */ /* 0x010fe20000000000 */
[----:B0-----:R-:W-:Y:S01]  /*03f0*/  FMUL R0, R15, R0 ;  /* 0x000000000f007220 */ /* 0x001fe20000400000 */
[----:B-----5:R-:W-:Y:S01]  /*0400*/  FADD R17, R14, -R17 ;  /* 0x800000110e117221 */ /* 0x020fe20000000000 */
[----:B-1----:R-:W-:-:S03]  /*0410*/  FMUL R5, R16, R5 ;  /* 0x0000000510057220 */ /* 0x002fc60000400000 */
[----:B------:R-:W-:Y:S01]  /*0420*/  FMUL R0, R0, R17 ;  /* 0x0000001100007220 */ /* 0x000fe20000400000 */
[----:B------:R-:W-:-:S03]  /*0430*/  FMUL R5, R5, R12 ;  /* 0x0000000c05057220 */ /* 0x000fc60000400000 */
[----:B--2---:R-:W-:Y:S01]  /*0440*/  FFMA R0, R8, R0, R7 ;  /* 0x0000000008007223 */ /* 0x004fe20000000007 */
[----:B---3--:R-:W-:-:S04]  /*0450*/  FFMA R5, R4, R5, R13 ;  /* 0x0000000504057223 */ /* 0x008fc8000000000d */
[C---:B------:R-:W-:Y:S01]  /*0460*/  FADD R4, R0.reuse, R5 ;  /* 0x0000000500047221 */ /* 0x040fe20000000000 */
[----:B------:R-:W-:-:S04]  /*0470*/  FSETP.GEU.AND P0, PT, R0, -R5, PT ;  /* 0x800000050000720b */ /* 0x000fc80003f0e000 */
[----:B------:R-:W-:-:S05]  /*0480*/  FSEL R5, R4, RZ, P0 ;  /* 0x000000ff04057208 */ /* 0x000fca0000000000 */
[----:B------:R-:W-:Y:S01]  /*0490*/  STG.E desc[UR4][R2.64], R5 ;  /* 0x0000000502007986 */ /* 0x000fe2000c101904 */
[----:B------:R-:W-:Y:S05]  /*04a0*/  EXIT ;  /* 0x000000000000794d */ /* 0x000fea0003800000 */
.L_x_0:
[----:B------:R-:W-:-:S00]  /*04b0*/  BRA `(.L_x_0) ;  /* 0xfffffffc00fc7947 */ /* 0x000fc0000383ffff */
[----:B------:R-:W-:-:S00]  /*04c0*/  NOP ;  /* 0x0000000000007918 */ /* 0x000fc00000000000 */
        /* <DEDUP_REMOVED lines=11> */
.L_x_1:


//--------------------- .nv.global.init           --------------------------
	.section	.nv.global.init,"aw",@progbits
.nv.global.init:
	.type		_$_str,@object
	.size		_$_str,(_$_str_$_2 - _$_str)
_$_str:
        /*0000*/ 	.byte	0x5f, 0x5f, 0x43, 0x55, 0x44, 0x41, 0x5f, 0x46, 0x54, 0x5a, 0x00
	.type		_$_str_$_2,@object
	.size		_$_str_$_2,(.L_1 - _$_str_$_2)
_$_str_$_2:
        /*000b*/ 	.byte	0x5f, 0x5f, 0x43, 0x55, 0x44, 0x41, 0x5f, 0x50, 0x52, 0x45, 0x43, 0x5f, 0x53, 0x51, 0x52, 0x54
        /*001b*/ 	.byte	0x00
.L_1:


//--------------------- .nv.constant0.triton_poi_fused__native_batch_norm_legit_no_training_add_relu_20 --------------------------
	.section	.nv.constant0.triton_poi_fused__native_batch_norm_legit_no_training_add_relu_20,"a",@progbits
	.sectionflags	@""
	.align	4
.nv.constant0.triton_poi_fused__native_batch_norm_legit_no_training_add_relu_20:
	.zero		620
